//
// Generated by NVIDIA NVVM Compiler
//
// Compiler Build ID: CL-36424714
// Cuda compilation tools, release 13.0, V13.0.88
// Based on NVVM 20.0.0
//

.version 9.0
.target sm_100
.address_size 64

	// .globl	_Z10copyMatrixPdS_i

.visible .entry _Z10copyMatrixPdS_i(
	.param .u64 .ptr .align 1 _Z10copyMatrixPdS_i_param_0,
	.param .u64 .ptr .align 1 _Z10copyMatrixPdS_i_param_1,
	.param .u32 _Z10copyMatrixPdS_i_param_2
)
{
	.reg .pred 	%p<12>;
	.reg .b32 	%r<62>;
	.reg .b64 	%rd<92>;
	.reg .b64 	%fd<30>;

	ld.param.u64 	%rd3, [_Z10copyMatrixPdS_i_param_0];
	ld.param.u64 	%rd4, [_Z10copyMatrixPdS_i_param_1];
	ld.param.u32 	%r24, [_Z10copyMatrixPdS_i_param_2];
	cvta.to.global.u64 	%rd1, %rd3;
	cvta.to.global.u64 	%rd2, %rd4;
	mov.u32 	%r25, %tid.x;
	mov.u32 	%r26, %ctaid.x;
	mul.lo.s32 	%r1, %r26, %r25;
	setp.ge.u32 	%p1, %r1, %r24;
	setp.lt.s32 	%p2, %r24, 1;
	or.pred  	%p3, %p1, %p2;
	@%p3 bra 	$L__BB0_13;
	mul.lo.s32 	%r2, %r24, %r1;
	and.b32  	%r3, %r24, 15;
	setp.lt.u32 	%p4, %r24, 16;
	mov.b32 	%r58, 0;
	@%p4 bra 	$L__BB0_4;
	and.b32  	%r58, %r24, 2147483632;
	neg.s32 	%r56, %r58;
	add.s32 	%r55, %r2, 7;
$L__BB0_3:
	.pragma "nounroll";
	add.s32 	%r28, %r55, -7;
	mul.wide.u32 	%rd5, %r28, 8;
	add.s64 	%rd6, %rd2, %rd5;
	ld.global.f64 	%fd1, [%rd6];
	add.s64 	%rd7, %rd1, %rd5;
	st.global.f64 	[%rd7], %fd1;
	add.s32 	%r29, %r55, -6;
	mul.wide.u32 	%rd8, %r29, 8;
	add.s64 	%rd9, %rd2, %rd8;
	ld.global.f64 	%fd2, [%rd9];
	add.s64 	%rd10, %rd1, %rd8;
	st.global.f64 	[%rd10], %fd2;
	add.s32 	%r30, %r55, -5;
	mul.wide.u32 	%rd11, %r30, 8;
	add.s64 	%rd12, %rd2, %rd11;
	ld.global.f64 	%fd3, [%rd12];
	add.s64 	%rd13, %rd1, %rd11;
	st.global.f64 	[%rd13], %fd3;
	add.s32 	%r31, %r55, -4;
	mul.wide.u32 	%rd14, %r31, 8;
	add.s64 	%rd15, %rd2, %rd14;
	ld.global.f64 	%fd4, [%rd15];
	add.s64 	%rd16, %rd1, %rd14;
	st.global.f64 	[%rd16], %fd4;
	add.s32 	%r32, %r55, -3;
	mul.wide.u32 	%rd17, %r32, 8;
	add.s64 	%rd18, %rd2, %rd17;
	ld.global.f64 	%fd5, [%rd18];
	add.s64 	%rd19, %rd1, %rd17;
	st.global.f64 	[%rd19], %fd5;
	add.s32 	%r33, %r55, -2;
	mul.wide.u32 	%rd20, %r33, 8;
	add.s64 	%rd21, %rd2, %rd20;
	ld.global.f64 	%fd6, [%rd21];
	add.s64 	%rd22, %rd1, %rd20;
	st.global.f64 	[%rd22], %fd6;
	add.s32 	%r34, %r55, -1;
	mul.wide.u32 	%rd23, %r34, 8;
	add.s64 	%rd24, %rd2, %rd23;
	ld.global.f64 	%fd7, [%rd24];
	add.s64 	%rd25, %rd1, %rd23;
	st.global.f64 	[%rd25], %fd7;
	add.s32 	%r35, %r55, 8;
	mul.wide.u32 	%rd26, %r55, 8;
	add.s64 	%rd27, %rd2, %rd26;
	ld.global.f64 	%fd8, [%rd27];
	add.s64 	%rd28, %rd1, %rd26;
	st.global.f64 	[%rd28], %fd8;
	add.s32 	%r36, %r55, 1;
	mul.wide.u32 	%rd29, %r36, 8;
	add.s64 	%rd30, %rd2, %rd29;
	ld.global.f64 	%fd9, [%rd30];
	add.s64 	%rd31, %rd1, %rd29;
	st.global.f64 	[%rd31], %fd9;
	add.s32 	%r37, %r55, 2;
	mul.wide.u32 	%rd32, %r37, 8;
	add.s64 	%rd33, %rd2, %rd32;
	ld.global.f64 	%fd10, [%rd33];
	add.s64 	%rd34, %rd1, %rd32;
	st.global.f64 	[%rd34], %fd10;
	add.s32 	%r38, %r55, 3;
	mul.wide.u32 	%rd35, %r38, 8;
	add.s64 	%rd36, %rd2, %rd35;
	ld.global.f64 	%fd11, [%rd36];
	add.s64 	%rd37, %rd1, %rd35;
	st.global.f64 	[%rd37], %fd11;
	add.s32 	%r39, %r55, 4;
	mul.wide.u32 	%rd38, %r39, 8;
	add.s64 	%rd39, %rd2, %rd38;
	ld.global.f64 	%fd12, [%rd39];
	add.s64 	%rd40, %rd1, %rd38;
	st.global.f64 	[%rd40], %fd12;
	add.s32 	%r40, %r55, 5;
	mul.wide.u32 	%rd41, %r40, 8;
	add.s64 	%rd42, %rd2, %rd41;
	ld.global.f64 	%fd13, [%rd42];
	add.s64 	%rd43, %rd1, %rd41;
	st.global.f64 	[%rd43], %fd13;
	add.s32 	%r41, %r55, 6;
	mul.wide.u32 	%rd44, %r41, 8;
	add.s64 	%rd45, %rd2, %rd44;
	ld.global.f64 	%fd14, [%rd45];
	add.s64 	%rd46, %rd1, %rd44;
	st.global.f64 	[%rd46], %fd14;
	add.s32 	%r42, %r55, 7;
	mul.wide.u32 	%rd47, %r42, 8;
	add.s64 	%rd48, %rd2, %rd47;
	ld.global.f64 	%fd15, [%rd48];
	add.s64 	%rd49, %rd1, %rd47;
	st.global.f64 	[%rd49], %fd15;
	mul.wide.u32 	%rd50, %r35, 8;
	add.s64 	%rd51, %rd2, %rd50;
	ld.global.f64 	%fd16, [%rd51];
	add.s64 	%rd52, %rd1, %rd50;
	st.global.f64 	[%rd52], %fd16;
	add.s32 	%r56, %r56, 16;
	add.s32 	%r55, %r55, 16;
	setp.ne.s32 	%p5, %r56, 0;
	@%p5 bra 	$L__BB0_3;
$L__BB0_4:
	setp.eq.s32 	%p6, %r3, 0;
	@%p6 bra 	$L__BB0_13;
	and.b32  	%r12, %r24, 7;
	setp.lt.u32 	%p7, %r3, 8;
	@%p7 bra 	$L__BB0_7;
	add.s32 	%r43, %r58, %r2;
	mul.wide.u32 	%rd53, %r43, 8;
	add.s64 	%rd54, %rd2, %rd53;
	ld.global.f64 	%fd17, [%rd54];
	add.s64 	%rd55, %rd1, %rd53;
	st.global.f64 	[%rd55], %fd17;
	add.s32 	%r44, %r43, 1;
	mul.wide.u32 	%rd56, %r44, 8;
	add.s64 	%rd57, %rd2, %rd56;
	ld.global.f64 	%fd18, [%rd57];
	add.s64 	%rd58, %rd1, %rd56;
	st.global.f64 	[%rd58], %fd18;
	add.s32 	%r45, %r43, 2;
	mul.wide.u32 	%rd59, %r45, 8;
	add.s64 	%rd60, %rd2, %rd59;
	ld.global.f64 	%fd19, [%rd60];
	add.s64 	%rd61, %rd1, %rd59;
	st.global.f64 	[%rd61], %fd19;
	add.s32 	%r46, %r43, 3;
	mul.wide.u32 	%rd62, %r46, 8;
	add.s64 	%rd63, %rd2, %rd62;
	ld.global.f64 	%fd20, [%rd63];
	add.s64 	%rd64, %rd1, %rd62;
	st.global.f64 	[%rd64], %fd20;
	add.s32 	%r47, %r43, 4;
	mul.wide.u32 	%rd65, %r47, 8;
	add.s64 	%rd66, %rd2, %rd65;
	ld.global.f64 	%fd21, [%rd66];
	add.s64 	%rd67, %rd1, %rd65;
	st.global.f64 	[%rd67], %fd21;
	add.s32 	%r48, %r43, 5;
	mul.wide.u32 	%rd68, %r48, 8;
	add.s64 	%rd69, %rd2, %rd68;
	ld.global.f64 	%fd22, [%rd69];
	add.s64 	%rd70, %rd1, %rd68;
	st.global.f64 	[%rd70], %fd22;
	add.s32 	%r49, %r43, 6;
	mul.wide.u32 	%rd71, %r49, 8;
	add.s64 	%rd72, %rd2, %rd71;
	ld.global.f64 	%fd23, [%rd72];
	add.s64 	%rd73, %rd1, %rd71;
	st.global.f64 	[%rd73], %fd23;
	add.s32 	%r50, %r43, 7;
	mul.wide.u32 	%rd74, %r50, 8;
	add.s64 	%rd75, %rd2, %rd74;
	ld.global.f64 	%fd24, [%rd75];
	add.s64 	%rd76, %rd1, %rd74;
	st.global.f64 	[%rd76], %fd24;
	add.s32 	%r58, %r58, 8;
$L__BB0_7:
	setp.eq.s32 	%p8, %r12, 0;
	@%p8 bra 	$L__BB0_13;
	and.b32  	%r15, %r24, 3;
	setp.lt.u32 	%p9, %r12, 4;
	@%p9 bra 	$L__BB0_10;
	add.s32 	%r51, %r58, %r2;
	mul.wide.u32 	%rd77, %r51, 8;
	add.s64 	%rd78, %rd2, %rd77;
	ld.global.f64 	%fd25, [%rd78];
	add.s64 	%rd79, %rd1, %rd77;
	st.global.f64 	[%rd79], %fd25;
	add.s32 	%r52, %r51, 1;
	mul.wide.u32 	%rd80, %r52, 8;
	add.s64 	%rd81, %rd2, %rd80;
	ld.global.f64 	%fd26, [%rd81];
	add.s64 	%rd82, %rd1, %rd80;
	st.global.f64 	[%rd82], %fd26;
	add.s32 	%r53, %r51, 2;
	mul.wide.u32 	%rd83, %r53, 8;
	add.s64 	%rd84, %rd2, %rd83;
	ld.global.f64 	%fd27, [%rd84];
	add.s64 	%rd85, %rd1, %rd83;
	st.global.f64 	[%rd85], %fd27;
	add.s32 	%r54, %r51, 3;
	mul.wide.u32 	%rd86, %r54, 8;
	add.s64 	%rd87, %rd2, %rd86;
	ld.global.f64 	%fd28, [%rd87];
	add.s64 	%rd88, %rd1, %rd86;
	st.global.f64 	[%rd88], %fd28;
	add.s32 	%r58, %r58, 4;
$L__BB0_10:
	setp.eq.s32 	%p10, %r15, 0;
	@%p10 bra 	$L__BB0_13;
	add.s32 	%r61, %r58, %r2;
	neg.s32 	%r60, %r15;
$L__BB0_12:
	.pragma "nounroll";
	mul.wide.u32 	%rd89, %r61, 8;
	add.s64 	%rd90, %rd2, %rd89;
	ld.global.f64 	%fd29, [%rd90];
	add.s64 	%rd91, %rd1, %rd89;
	st.global.f64 	[%rd91], %fd29;
	add.s32 	%r61, %r61, 1;
	add.s32 	%r60, %r60, 1;
	setp.ne.s32 	%p11, %r60, 0;
	@%p11 bra 	$L__BB0_12;
$L__BB0_13:
	ret;

}


// ===== COMPILED SASS (sm_100) =====

	.target	sm_100

	.elftype	@"ET_EXEC"


//--------------------- .note.nv.tkinfo           --------------------------
	.section	.note.nv.tkinfo,"",@"SHT_NOTE"
	.sectionflags	@"SHF_NOTE_NV_TKINFO"
	.tkinfo
        /*0018*/ 	.word	0x00000002
        /*0030*/ 	.string	""
        /*0030*/ 	.string	"ptxas"
        /*0030*/ 	.string	"Cuda compilation tools, release 13.0, V13.0.88"
        /*0030*/ 	.string	"Build cuda_13.0.r13.0/compiler.36424714_0"
        /*0030*/ 	.string	"-arch sm_100 -m 64 "



//--------------------- .note.nv.cuinfo           --------------------------
	.section	.note.nv.cuinfo,"",@"SHT_NOTE"
	.sectionflags	@"SHF_NOTE_NV_CUINFO"
        /*0018*/ 	.short	0x0002
        /*001a*/ 	.short	0x0064
        /*001c*/ 	.short	0x0082
	.zero		2


//--------------------- .nv.info                  --------------------------
	.section	.nv.info,"",@"SHT_CUDA_INFO"
	.align	4


	//----- nvinfo : EIATTR_REGCOUNT
	.align		4
        /*0000*/ 	.byte	0x04, 0x2f
        /*0002*/ 	.short	(.L_1 - .L_0)
	.align		4
.L_0:
        /*0004*/ 	.word	index@(_Z10copyMatrixPdS_i)
        /*0008*/ 	.word	0x00000020


	//----- nvinfo : EIATTR_FRAME_SIZE
	.align		4
.L_1:
        /*000c*/ 	.byte	0x04, 0x11
        /*000e*/ 	.short	(.L_3 - .L_2)
	.align		4
.L_2:
        /*0010*/ 	.word	index@(_Z10copyMatrixPdS_i)
        /*0014*/ 	.word	0x00000000


	//----- nvinfo : EIATTR_MIN_STACK_SIZE
	.align		4
.L_3:
        /*0018*/ 	.byte	0x04, 0x12
        /*001a*/ 	.short	(.L_5 - .L_4)
	.align		4
.L_4:
        /*001c*/ 	.word	index@(_Z10copyMatrixPdS_i)
        /*0020*/ 	.word	0x00000000
.L_5:


//--------------------- .nv.compat                --------------------------
	.section	.nv.compat,"",@"SHT_CUDA_COMPAT_INFO"
	.align	4
        /*0000*/ 	.byte	0x02, 0x09, 0x00, 0x00, 0x02, 0x02, 0x01, 0x00, 0x02, 0x05, 0x05, 0x00, 0x03, 0x07, 0x01, 0x01
        /*0010*/ 	.byte	0x02, 0x03, 0x00, 0x00, 0x02, 0x06, 0x01, 0x00, 0x04, 0x0b, 0x08, 0x00, 0x09, 0x00, 0x00, 0x00
        /*0020*/ 	.byte	0x00, 0x00, 0x00, 0x00


//--------------------- .nv.info._Z10copyMatrixPdS_i --------------------------
	.section	.nv.info._Z10copyMatrixPdS_i,"",@"SHT_CUDA_INFO"
	.sectionflags	@""
	.align	4


	//----- nvinfo : EIATTR_CUDA_API_VERSION
	.align		4
        /*0000*/ 	.byte	0x04, 0x37
        /*0002*/ 	.short	(.L_7 - .L_6)
.L_6:
        /*0004*/ 	.word	0x00000082


	//----- nvinfo : EIATTR_KPARAM_INFO
	.align		4
.L_7:
        /*0008*/ 	.byte	0x04, 0x17
        /*000a*/ 	.short	(.L_9 - .L_8)
.L_8:
        /*000c*/ 	.word	0x00000000
        /*0010*/ 	.short	0x0002
        /*0012*/ 	.short	0x0010
        /*0014*/ 	.byte	0x00, 0xf0, 0x11, 0x00


	//----- nvinfo : EIATTR_KPARAM_INFO
	.align		4
.L_9:
        /*0018*/ 	.byte	0x04, 0x17
        /*001a*/ 	.short	(.L_11 - .L_10)
.L_10:
        /*001c*/ 	.word	0x00000000
        /*0020*/ 	.short	0x0001
        /*0022*/ 	.short	0x0008
        /*0024*/ 	.byte	0x00, 0xf5, 0x21, 0x00


	//----- nvinfo : EIATTR_KPARAM_INFO
	.align		4
.L_11:
        /*0028*/ 	.byte	0x04, 0x17
        /*002a*/ 	.short	(.L_13 - .L_12)
.L_12:
        /*002c*/ 	.word	0x00000000
        /*0030*/ 	.short	0x0000
        /*0032*/ 	.short	0x0000
        /*0034*/ 	.byte	0x00, 0xf5, 0x21, 0x00


	//----- nvinfo : EIATTR_SPARSE_MMA_MASK
	.align		4
.L_13:
        /*0038*/ 	.byte	0x03, 0x50
        /*003a*/ 	.short	0x0000


	//----- nvinfo : EIATTR_MAXREG_COUNT
	.align		4
        /*003c*/ 	.byte	0x03, 0x1b
        /*003e*/ 	.short	0x00ff


	//----- nvinfo : EIATTR_MERCURY_ISA_VERSION
	.align		4
        /*0040*/ 	.byte	0x03, 0x5f
        /*0042*/ 	.short	0x0101


	//----- nvinfo : EIATTR_VRC_CTA_INIT_COUNT
	.align		4
        /*0044*/ 	.byte	0x02, 0x4a
	.zero		1
	.zero		1


	//----- nvinfo : EIATTR_EXIT_INSTR_OFFSETS
	.align		4
        /*0048*/ 	.byte	0x04, 0x1c
        /*004a*/ 	.short	(.L_15 - .L_14)


	//   ....[0]....
.L_14:
        /*004c*/ 	.word	0x00000070


	//   ....[1]....
        /*0050*/ 	.word	0x00000660


	//   ....[2]....
        /*0054*/ 	.word	0x00000960


	//   ....[3]....
        /*0058*/ 	.word	0x00000b20


	//   ....[4]....
        /*005c*/ 	.word	0x00000bf0


	//----- nvinfo : EIATTR_CBANK_PARAM_SIZE
	.align		4
.L_15:
        /*0060*/ 	.byte	0x03, 0x19
        /*0062*/ 	.short	0x0014


	//----- nvinfo : EIATTR_PARAM_CBANK
	.align		4
        /*0064*/ 	.byte	0x04, 0x0a
        /*0066*/ 	.short	(.L_17 - .L_16)
	.align		4
.L_16:
        /*0068*/ 	.word	index@(.nv.constant0._Z10copyMatrixPdS_i)
        /*006c*/ 	.short	0x0380
        /*006e*/ 	.short	0x0014


	//----- nvinfo : EIATTR_SW_WAR
	.align		4
.L_17:
        /*0070*/ 	.byte	0x04, 0x36
        /*0072*/ 	.short	(.L_19 - .L_18)
.L_18:
        /*0074*/ 	.word	0x00000008
.L_19:


//--------------------- .nv.callgraph             --------------------------
	.section	.nv.callgraph,"",@"SHT_CUDA_CALLGRAPH"
	.align	4
	.sectionentsize	8
	.align		4
        /*0000*/ 	.word	0x00000000
	.align		4
        /*0004*/ 	.word	0xffffffff
	.align		4
        /*0008*/ 	.word	0x00000000
	.align		4
        /*000c*/ 	.word	0xfffffffe
	.align		4
        /*0010*/ 	.word	0x00000000
	.align		4
        /*0014*/ 	.word	0xfffffffd
	.align		4
        /*0018*/ 	.word	0x00000000
	.align		4
        /*001c*/ 	.word	0xfffffffc


//--------------------- .text._Z10copyMatrixPdS_i --------------------------
	.section	.text._Z10copyMatrixPdS_i,"ax",@progbits
	.align	128
        .global         _Z10copyMatrixPdS_i
        .type           _Z10copyMatrixPdS_i,@function
        .size           _Z10copyMatrixPdS_i,(.L_x_6 - _Z10copyMatrixPdS_i)
        .other          _Z10copyMatrixPdS_i,@"STO_CUDA_ENTRY STV_DEFAULT"
_Z10copyMatrixPdS_i:
.text._Z10copyMatrixPdS_i:
[----:B------:R-:W-:Y:S01]  /*0000*/  LDC R1, c[0x0][0x37c] ;  /* 0x0000df00ff017b82 */ /* 0x000fe20000000800 */
[----:B------:R-:W0:Y:S07]  /*0010*/  S2R R3, SR_TID.X ;  /* 0x0000000000037919 */ /* 0x000e2e0000002100 */
[----:B------:R-:W0:Y:S08]  /*0020*/  S2UR UR4, SR_CTAID.X ;  /* 0x00000000000479c3 */ /* 0x000e300000002500 */
[----:B------:R-:W1:Y:S01]  /*0030*/  LDC R0, c[0x0][0x390] ;  /* 0x0000e400ff007b82 */ /* 0x000e620000000800 */
[----:B0-----:R-:W-:Y:S01]  /*0040*/  IMAD R3, R3, UR4, RZ ;  /* 0x0000000403037c24 */ /* 0x001fe2000f8e02ff */
[----:B-1----:R-:W-:-:S04]  /*0050*/  ISETP.GE.AND P0, PT, R0, 0x1, PT ;  /* 0x000000010000780c */ /* 0x002fc80003f06270 */
[----:B------:R-:W-:-:S13]  /*0060*/  ISETP.GE.U32.OR P0, PT, R3, R0, !P0 ;  /* 0x000000000300720c */ /* 0x000fda0004706470 */
[----:B------:R-:W-:Y:S05]  /*0070*/  @P0 EXIT ;  /* 0x000000000000094d */ /* 0x000fea0003800000 */
[C---:B------:R-:W-:Y:S01]  /*0080*/  ISETP.GE.U32.AND P1, PT, R0.reuse, 0x10, PT ;  /* 0x000000100000780c */ /* 0x040fe20003f26070 */
[----:B------:R-:W0:Y:S01]  /*0090*/  LDCU.64 UR4, c[0x0][0x358] ;  /* 0x00006b00ff0477ac */ /* 0x000e220008000a00 */
[----:B------:R-:W-:Y:S01]  /*00a0*/  LOP3.LUT R22, R0, 0xf, RZ, 0xc0, !PT ;  /* 0x0000000f00167812 */ /* 0x000fe200078ec0ff */
[----:B------:R-:W-:-:S03]  /*00b0*/  HFMA2 R2, -RZ, RZ, 0, 0 ;  /* 0x00000000ff027431 */ /* 0x000fc600000001ff */
[----:B------:R-:W-:-:S07]  /*00c0*/  ISETP.NE.AND P0, PT, R22, RZ, PT ;  /* 0x000000ff1600720c */ /* 0x000fce0003f05270 */
[----:B------:R-:W-:Y:S06]  /*00d0*/  @!P1 BRA `(.L_x_0) ;  /* 0x0000000400609947 */ /* 0x000fec0003800000 */
[----:B------:R-:W1:Y:S01]  /*00e0*/  LDC.64 R4, c[0x0][0x380] ;  /* 0x0000e000ff047b82 */ /* 0x000e620000000a00 */
[----:B------:R-:W-:Y:S01]  /*00f0*/  LOP3.LUT R2, R0, 0x7ffffff0, RZ, 0xc0, !PT ;  /* 0x7ffffff000027812 */ /* 0x000fe200078ec0ff */
[----:B------:R-:W-:-:S03]  /*0100*/  IMAD R9, R3, R0, 0x7 ;  /* 0x0000000703097424 */ /* 0x000fc600078e0200 */
[----:B------:R-:W-:-:S03]  /*0110*/  IADD3 R8, PT, PT, -R2, RZ, RZ ;  /* 0x000000ff02087210 */ /* 0x000fc60007ffe1ff */
[----:B------:R-:W2:Y:S04]  /*0120*/  LDC.64 R6, c[0x0][0x388] ;  /* 0x0000e200ff067b82 */ /* 0x000ea80000000a00 */
.L_x_1:
[----:B---3--:R-:W-:-:S05]  /*0130*/  IADD3 R13, PT, PT, R9, -0x7, RZ ;  /* 0xfffffff9090d7810 */ /* 0x008fca0007ffe0ff */
[----:B--2---:R-:W-:-:S06]  /*0140*/  IMAD.WIDE.U32 R10, R13, 0x8, R6 ;  /* 0x000000080d0a7825 */ /* 0x004fcc00078e0006 */
[----:B0-----:R-:W2:Y:S01]  /*0150*/  LDG.E.64 R10, desc[UR4][R10.64] ;  /* 0x000000040a0a7981 */ /* 0x001ea2000c1e1b00 */
[----:B------:R-:W-:Y:S01]  /*0160*/  IADD3 R17, PT, PT, R9, -0x6, RZ ;  /* 0xfffffffa09117810 */ /* 0x000fe20007ffe0ff */
[----:B-1----:R-:W-:-:S04]  /*0170*/  IMAD.WIDE.U32 R12, R13, 0x8, R4 ;  /* 0x000000080d0c7825 */ /* 0x002fc800078e0004 */
[----:B------:R-:W-:Y:S01]  /*0180*/  IMAD.WIDE.U32 R14, R17, 0x8, R6 ;  /* 0x00000008110e7825 */ /* 0x000fe200078e0006 */
[----:B------:R-:W-:Y:S01]  /*0190*/  IADD3 R21, PT, PT, R9, -0x5, RZ ;  /* 0xfffffffb09157810 */ /* 0x000fe20007ffe0ff */
[----:B--2---:R0:W-:Y:S04]  /*01a0*/  STG.E.64 desc[UR4][R12.64], R10 ;  /* 0x0000000a0c007986 */ /* 0x0041e8000c101b04 */
[----:B------:R-:W2:Y:S01]  /*01b0*/  LDG.E.64 R14, desc[UR4][R14.64] ;  /* 0x000000040e0e7981 */ /* 0x000ea2000c1e1b00 */
[----:B------:R-:W-:-:S04]  /*01c0*/  IMAD.WIDE.U32 R16, R17, 0x8, R4 ;  /* 0x0000000811107825 */ /* 0x000fc800078e0004 */
        /* <DEDUP_REMOVED lines=8> */
[----:B------:R-:W3:Y:S01]  /*0250*/  LDG.E.64 R24, desc[UR4][R24.64] ;  /* 0x0000000418187981 */ /* 0x000ee2000c1e1b00 */
[----:B0-----:R-:W-:-:S04]  /*0260*/  IMAD.WIDE.U32 R10, R23, 0x8, R4 ;  /* 0x00000008170a7825 */ /* 0x001fc800078e0004 */
[----:B------:R-:W-:Y:S01]  /*0270*/  IMAD.WIDE.U32 R12, R27, 0x8, R6 ;  /* 0x000000081b0c7825 */ /* 0x000fe200078e0006 */
[----:B------:R-:W-:Y:S01]  /*0280*/  IADD3 R23, PT, PT, R9, -0x2, RZ ;  /* 0xfffffffe09177810 */ /* 0x000fe20007ffe0ff */
[----:B---3--:R0:W-:Y:S04]  /*0290*/  STG.E.64 desc[UR4][R10.64], R24 ;  /* 0x000000180a007986 */ /* 0x0081e8000c101b04 */
[----:B------:R-:W3:Y:S01]  /*02a0*/  LDG.E.64 R12, desc[UR4][R12.64] ;  /* 0x000000040c0c7981 */ /* 0x000ee2000c1e1b00 */
[----:B-1----:R-:W-:-:S04]  /*02b0*/  IMAD.WIDE.U32 R14, R27, 0x8, R4 ;  /* 0x000000081b0e7825 */ /* 0x002fc800078e0004 */
[----:B------:R-:W-:Y:S01]  /*02c0*/  IMAD.WIDE.U32 R16, R23, 0x8, R6 ;  /* 0x0000000817107825 */ /* 0x000fe200078e0006 */
[----:B------:R-:W-:Y:S01]  /*02d0*/  IADD3 R27, PT, PT, R9, -0x1, RZ ;  /* 0xffffffff091b7810 */ /* 0x000fe20007ffe0ff */
[----:B---3--:R1:W-:Y:S04]  /*02e0*/  STG.E.64 desc[UR4][R14.64], R12 ;  /* 0x0000000c0e007986 */ /* 0x0083e8000c101b04 */
[----:B------:R-:W3:Y:S01]  /*02f0*/  LDG.E.64 R16, desc[UR4][R16.64] ;  /* 0x0000000410107981 */ /* 0x000ee2000c1e1b00 */
[----:B--2---:R-:W-:-:S04]  /*0300*/  IMAD.WIDE.U32 R18, R23, 0x8, R4 ;  /* 0x0000000817127825 */ /* 0x004fc800078e0004 */
[C---:B------:R-:W-:Y:S01]  /*0310*/  IMAD.WIDE.U32 R20, R27.reuse, 0x8, R6 ;  /* 0x000000081b147825 */ /* 0x040fe200078e0006 */
[----:B---3--:R2:W-:Y:S05]  /*0320*/  STG.E.64 desc[UR4][R18.64], R16 ;  /* 0x0000001012007986 */ /* 0x0085ea000c101b04 */
[----:B------:R-:W3:Y:S01]  /*0330*/  LDG.E.64 R20, desc[UR4][R20.64] ;  /* 0x0000000414147981 */ /* 0x000ee2000c1e1b00 */
[----:B0-----:R-:W-:-:S04]  /*0340*/  IMAD.WIDE.U32 R10, R27, 0x8, R4 ;  /* 0x000000081b0a7825 */ /* 0x001fc800078e0004 */
[C---:B------:R-:W-:Y:S01]  /*0350*/  IMAD.WIDE.U32 R24, R9.reuse, 0x8, R6 ;  /* 0x0000000809187825 */ /* 0x040fe200078e0006 */
[C---:B------:R-:W-:Y:S01]  /*0360*/  IADD3 R23, PT, PT, R9.reuse, 0x1, RZ ;  /* 0x0000000109177810 */ /* 0x040fe20007ffe0ff */
[----:B---3--:R0:W-:Y:S04]  /*0370*/  STG.E.64 desc[UR4][R10.64], R20 ;  /* 0x000000140a007986 */ /* 0x0081e8000c101b04 */
[----:B------:R-:W3:Y:S01]  /*0380*/  LDG.E.64 R24, desc[UR4][R24.64] ;  /* 0x0000000418187981 */ /* 0x000ee2000c1e1b00 */
[----:B-1----:R-:W-:-:S04]  /*0390*/  IMAD.WIDE.U32 R12, R9, 0x8, R4 ;  /* 0x00000008090c7825 */ /* 0x002fc800078e0004 */
[----:B------:R-:W-:Y:S01]  /*03a0*/  IMAD.WIDE.U32 R14, R23, 0x8, R6 ;  /* 0x00000008170e7825 */ /* 0x000fe200078e0006 */
[----:B------:R-:W-:Y:S01]  /*03b0*/  IADD3 R27, PT, PT, R9, 0x2, RZ ;  /* 0x00000002091b7810 */ /* 0x000fe20007ffe0ff */
[----:B---3--:R1:W-:Y:S04]  /*03c0*/  STG.E.64 desc[UR4][R12.64], R24 ;  /* 0x000000180c007986 */ /* 0x0083e8000c101b04 */
[----:B------:R-:W3:Y:S01]  /*03d0*/  LDG.E.64 R14, desc[UR4][R14.64] ;  /* 0x000000040e0e7981 */ /* 0x000ee2000c1e1b00 */
[----:B--2---:R-:W-:-:S04]  /*03e0*/  IMAD.WIDE.U32 R16, R23, 0x8, R4 ;  /* 0x0000000817107825 */ /* 0x004fc800078e0004 */
[----:B------:R-:W-:Y:S01]  /*03f0*/  IMAD.WIDE.U32 R18, R27, 0x8, R6 ;  /* 0x000000081b127825 */ /* 0x000fe200078e0006 */
[----:B------:R-:W-:Y:S01]  /*0400*/  IADD3 R23, PT, PT, R9, 0x3, RZ ;  /* 0x0000000309177810 */ /* 0x000fe20007ffe0ff */
[----:B---3--:R2:W-:Y:S04]  /*0410*/  STG.E.64 desc[UR4][R16.64], R14 ;  /* 0x0000000e10007986 */ /* 0x0085e8000c101b04 */
[----:B------:R-:W3:Y:S01]  /*0420*/  LDG.E.64 R18, desc[UR4][R18.64] ;  /* 0x0000000412127981 */ /* 0x000ee2000c1e1b00 */
[----:B0-----:R-:W-:-:S04]  /*0430*/  IMAD.WIDE.U32 R10, R27, 0x8, R4 ;  /* 0x000000081b0a7825 */ /* 0x001fc800078e0004 */
[----:B------:R-:W-:Y:S01]  /*0440*/  IMAD.WIDE.U32 R20, R23, 0x8, R6 ;  /* 0x0000000817147825 */ /* 0x000fe200078e0006 */
[----:B------:R-:W-:Y:S01]  /*0450*/  IADD3 R27, PT, PT, R9, 0x4, RZ ;  /* 0x00000004091b7810 */ /* 0x000fe20007ffe0ff */
        /* <DEDUP_REMOVED lines=21> */
[----:B------:R-:W4:Y:S01]  /*05b0*/  LDG.E.64 R20, desc[UR4][R20.64] ;  /* 0x0000000414147981 */ /* 0x000f22000c1e1b00 */
[----:B--2---:R-:W-:-:S04]  /*05c0*/  IMAD.WIDE.U32 R14, R29, 0x8, R4 ;  /* 0x000000081d0e7825 */ /* 0x004fc800078e0004 */
[----:B------:R-:W-:Y:S01]  /*05d0*/  IMAD.WIDE.U32 R24, R23, 0x8, R6 ;  /* 0x0000000817187825 */ /* 0x000fe200078e0006 */
[----:B------:R-:W-:-:S04]  /*05e0*/  IADD3 R8, PT, PT, R8, 0x10, RZ ;  /* 0x0000001008087810 */ /* 0x000fc80007ffe0ff */
[----:B------:R-:W-:Y:S01]  /*05f0*/  ISETP.NE.AND P1, PT, R8, RZ, PT ;  /* 0x000000ff0800720c */ /* 0x000fe20003f25270 */
[----:B----4-:R3:W-:Y:S04]  /*0600*/  STG.E.64 desc[UR4][R14.64], R20 ;  /* 0x000000140e007986 */ /* 0x0107e8000c101b04 */
[----:B------:R-:W2:Y:S01]  /*0610*/  LDG.E.64 R24, desc[UR4][R24.64] ;  /* 0x0000000418187981 */ /* 0x000ea2000c1e1b00 */
[----:B0-----:R-:W-:Y:S01]  /*0620*/  IMAD.WIDE.U32 R10, R23, 0x8, R4 ;  /* 0x00000008170a7825 */ /* 0x001fe200078e0004 */
[----:B------:R-:W-:-:S04]  /*0630*/  IADD3 R9, PT, PT, R9, 0x10, RZ ;  /* 0x0000001009097810 */ /* 0x000fc80007ffe0ff */
[----:B--2---:R3:W-:Y:S02]  /*0640*/  STG.E.64 desc[UR4][R10.64], R24 ;  /* 0x000000180a007986 */ /* 0x0047e4000c101b04 */
[----:B------:R-:W-:Y:S05]  /*0650*/  @P1 BRA `(.L_x_1) ;  /* 0xfffffff800b41947 */ /* 0x000fea000383ffff */
.L_x_0:
[----:B0-----:R-:W-:Y:S05]  /*0660*/  @!P0 EXIT ;  /* 0x000000000000894d */ /* 0x001fea0003800000 */
[----:B------:R-:W-:Y:S02]  /*0670*/  ISETP.GE.U32.AND P0, PT, R22, 0x8, PT ;  /* 0x000000081600780c */ /* 0x000fe40003f06070 */
[----:B------:R-:W-:-:S04]  /*0680*/  LOP3.LUT R23, R0, 0x7, RZ, 0xc0, !PT ;  /* 0x0000000700177812 */ /* 0x000fc800078ec0ff */
[----:B------:R-:W-:-:S07]  /*0690*/  ISETP.NE.AND P1, PT, R23, RZ, PT ;  /* 0x000000ff1700720c */ /* 0x000fce0003f25270 */
[----:B------:R-:W-:Y:S06]  /*06a0*/  @!P0 BRA `(.L_x_2) ;  /* 0x0000000000ac8947 */ /* 0x000fec0003800000 */
[----:B------:R-:W3:Y:S01]  /*06b0*/  LDC.64 R4, c[0x0][0x388] ;  /* 0x0000e200ff047b82 */ /* 0x000ee20000000a00 */
[----:B------:R-:W-:-:S07]  /*06c0*/  IMAD R9, R3, R0, R2 ;  /* 0x0000000003097224 */ /* 0x000fce00078e0202 */
[----:B------:R-:W0:Y:S01]  /*06d0*/  LDC.64 R6, c[0x0][0x380] ;  /* 0x0000e000ff067b82 */ /* 0x000e220000000a00 */
[----:B---3--:R-:W-:-:S06]  /*06e0*/  IMAD.WIDE.U32 R10, R9, 0x8, R4 ;  /* 0x00000008090a7825 */ /* 0x008fcc00078e0004 */
[----:B------:R-:W2:Y:S01]  /*06f0*/  LDG.E.64 R10, desc[UR4][R10.64] ;  /* 0x000000040a0a7981 */ /* 0x000ea2000c1e1b00 */
[C---:B------:R-:W-:Y:S01]  /*0700*/  IADD3 R17, PT, PT, R9.reuse, 0x1, RZ ;  /* 0x0000000109117810 */ /* 0x040fe20007ffe0ff */
[----:B0-----:R-:W-:-:S04]  /*0710*/  IMAD.WIDE.U32 R12, R9, 0x8, R6 ;  /* 0x00000008090c7825 */ /* 0x001fc800078e0006 */
[----:B------:R-:W-:Y:S01]  /*0720*/  IMAD.WIDE.U32 R14, R17, 0x8, R4 ;  /* 0x00000008110e7825 */ /* 0x000fe200078e0004 */
[----:B------:R-:W-:Y:S01]  /*0730*/  IADD3 R21, PT, PT, R9, 0x2, RZ ;  /* 0x0000000209157810 */ /* 0x000fe20007ffe0ff */
[----:B--2---:R0:W-:Y:S04]  /*0740*/  STG.E.64 desc[UR4][R12.64], R10 ;  /* 0x0000000a0c007986 */ /* 0x0041e8000c101b04 */
[----:B------:R-:W2:Y:S01]  /*0750*/  LDG.E.64 R14, desc[UR4][R14.64] ;  /* 0x000000040e0e7981 */ /* 0x000ea2000c1e1b00 */
[----:B------:R-:W-:-:S04]  /*0760*/  IMAD.WIDE.U32 R16, R17, 0x8, R6 ;  /* 0x0000000811107825 */ /* 0x000fc800078e0006 */
        /* <DEDUP_REMOVED lines=21> */
[----:B0-----:R-:W-:Y:S01]  /*08c0*/  IADD3 R11, PT, PT, R9, 0x7, RZ ;  /* 0x00000007090b7810 */ /* 0x001fe20007ffe0ff */
[----:B---3--:R1:W-:Y:S04]  /*08d0*/  STG.E.64 desc[UR4][R18.64], R16 ;  /* 0x0000001012007986 */ /* 0x0083e8000c101b04 */
[----:B------:R-:W2:Y:S01]  /*08e0*/  LDG.E.64 R20, desc[UR4][R20.64] ;  /* 0x0000000414147981 */ /* 0x000ea2000c1e1b00 */
[----:B------:R-:W-:-:S04]  /*08f0*/  IMAD.WIDE.U32 R8, R29, 0x8, R6 ;  /* 0x000000081d087825 */ /* 0x000fc800078e0006 */
[C---:B------:R-:W-:Y:S01]  /*0900*/  IMAD.WIDE.U32 R4, R11.reuse, 0x8, R4 ;  /* 0x000000080b047825 */ /* 0x040fe200078e0004 */
[----:B--2---:R1:W-:Y:S05]  /*0910*/  STG.E.64 desc[UR4][R8.64], R20 ;  /* 0x0000001408007986 */ /* 0x0043ea000c101b04 */
[----:B------:R-:W2:Y:S01]  /*0920*/  LDG.E.64 R4, desc[UR4][R4.64] ;  /* 0x0000000404047981 */ /* 0x000ea2000c1e1b00 */
[----:B------:R-:W-:Y:S01]  /*0930*/  IMAD.WIDE.U32 R6, R11, 0x8, R6 ;  /* 0x000000080b067825 */ /* 0x000fe200078e0006 */
[----:B------:R-:W-:-:S04]  /*0940*/  IADD3 R2, PT, PT, R2, 0x8, RZ ;  /* 0x0000000802027810 */ /* 0x000fc80007ffe0ff */
[----:B--2---:R1:W-:Y:S03]  /*0950*/  STG.E.64 desc[UR4][R6.64], R4 ;  /* 0x0000000406007986 */ /* 0x0043e6000c101b04 */
.L_x_2:
[----:B------:R-:W-:Y:S05]  /*0960*/  @!P1 EXIT ;  /* 0x000000000000994d */ /* 0x000fea0003800000 */
[----:B------:R-:W-:Y:S02]  /*0970*/  ISETP.GE.U32.AND P0, PT, R23, 0x4, PT ;  /* 0x000000041700780c */ /* 0x000fe40003f06070 */
[----:B-1----:R-:W-:-:S04]  /*0980*/  LOP3.LUT R8, R0, 0x3, RZ, 0xc0, !PT ;  /* 0x0000000300087812 */ /* 0x002fc800078ec0ff */
        /* <DEDUP_REMOVED lines=25> */
.L_x_3:
[----:B------:R-:W-:Y:S05]  /*0b20*/  @!P1 EXIT ;  /* 0x000000000000994d */ /* 0x000fea0003800000 */
[----:B0--3--:R-:W0:Y:S01]  /*0b30*/  LDC.64 R10, c[0x0][0x380] ;  /* 0x0000e000ff0a7b82 */ /* 0x009e220000000a00 */
[----:B------:R-:W-:Y:S01]  /*0b40*/  IMAD R9, R3, R0, R2 ;  /* 0x0000000003097224 */ /* 0x000fe200078e0202 */
[----:B------:R-:W-:-:S06]  /*0b50*/  IADD3 R8, PT, PT, -R8, RZ, RZ ;  /* 0x000000ff08087210 */ /* 0x000fcc0007ffe1ff */
[----:B------:R-:W1:Y:S02]  /*0b60*/  LDC.64 R6, c[0x0][0x388] ;  /* 0x0000e200ff067b82 */ /* 0x000e640000000a00 */
.L_x_4:
[----:B-12---:R-:W-:-:S06]  /*0b70*/  IMAD.WIDE.U32 R2, R9, 0x8, R6 ;  /* 0x0000000809027825 */ /* 0x006fcc00078e0006 */
[----:B------:R-:W2:Y:S01]  /*0b80*/  LDG.E.64 R2, desc[UR4][R2.64] ;  /* 0x0000000402027981 */ /* 0x000ea2000c1e1b00 */
[----:B------:R-:W-:Y:S01]  /*0b90*/  IADD3 R8, PT, PT, R8, 0x1, RZ ;  /* 0x0000000108087810 */ /* 0x000fe20007ffe0ff */
[C---:B0-----:R-:W-:Y:S01]  /*0ba0*/  IMAD.WIDE.U32 R4, R9.reuse, 0x8, R10 ;  /* 0x0000000809047825 */ /* 0x041fe200078e000a */
[----:B------:R-:W-:Y:S02]  /*0bb0*/  IADD3 R9, PT, PT, R9, 0x1, RZ ;  /* 0x0000000109097810 */ /* 0x000fe40007ffe0ff */
[----:B------:R-:W-:Y:S02]  /*0bc0*/  ISETP.NE.AND P0, PT, R8, RZ, PT ;  /* 0x000000ff0800720c */ /* 0x000fe40003f05270 */
[----:B--2---:R2:W-:Y:S11]  /*0bd0*/  STG.E.64 desc[UR4][R4.64], R2 ;  /* 0x0000000204007986 */ /* 0x0045f6000c101b04 */
[----:B------:R-:W-:Y:S05]  /*0be0*/  @P0 BRA `(.L_x_4) ;  /* 0xfffffffc00e00947 */ /* 0x000fea000383ffff */
[----:B------:R-:W-:Y:S05]  /*0bf0*/  EXIT ;  /* 0x000000000000794d */ /* 0x000fea0003800000 */
.L_x_5:
[----:B------:R-:W-:-:S00]  /*0c00*/  BRA `(.L_x_5) ;  /* 0xfffffffc00fc7947 */ /* 0x000fc0000383ffff */
[----:B------:R-:W-:-:S00]  /*0c10*/  NOP ;  /* 0x0000000000007918 */ /* 0x000fc00000000000 */
        /* <DEDUP_REMOVED lines=14> */
.L_x_6:


//--------------------- .nv.shared.reserved.0     --------------------------
	.section	.nv.shared.reserved.0,"aw",@nobits
	.weak		__nv_reservedSMEM_offset_0_alias
	.size		__nv_reservedSMEM_offset_0_alias, 0, 64
	.other		__nv_reservedSMEM_offset_0_alias,@"STO_CUDA_RESERVED_SHARED STV_DEFAULT"
__nv_reservedSMEM_offset_0_alias:
	.zero		0
	.zero		64


//--------------------- .nv.constant0._Z10copyMatrixPdS_i --------------------------
	.section	.nv.constant0._Z10copyMatrixPdS_i,"a",@progbits
	.sectionflags	@""
	.align	4
.nv.constant0._Z10copyMatrixPdS_i:
	.zero		916


//--------------------- SYMBOLS --------------------------

	.type		.nv.reservedSmem.offset0,@object
	.size		.nv.reservedSmem.offset0,0x4
